	.headerflags	@"EF_CUDA_TEXMODE_UNIFIED EF_CUDA_64BIT_ADDRESS EF_CUDA_ACCELERATORS EF_CUDA_SM90 EF_CUDA_VIRTUAL_SM(EF_CUDA_SM90)"
	.elftype	@"ET_EXEC"


//--------------------- .nv.info                  --------------------------
	.section	.nv.info,"",@"SHT_CUDA_INFO"
	.align	4


	//----- nvinfo : EIATTR_REGCOUNT
	.align		4
        /*0000*/ 	.byte	0x04, 0x2f
        /*0002*/ 	.short	(.L_1 - .L_0)
	.align		4
.L_0:
        /*0004*/ 	.word	index@(triton_per_fused_sum_0)
        /*0008*/ 	.word	0x0000000e


	//----- nvinfo : EIATTR_MIN_STACK_SIZE
	.align		4
.L_1:
        /*000c*/ 	.byte	0x04, 0x12
        /*000e*/ 	.short	(.L_3 - .L_2)
	.align		4
.L_2:
        /*0010*/ 	.word	index@(triton_per_fused_sum_0)
        /*0014*/ 	.word	0x00000000


	//----- nvinfo : EIATTR_FRAME_SIZE
	.align		4
.L_3:
        /*0018*/ 	.byte	0x04, 0x11
        /*001a*/ 	.short	(.L_5 - .L_4)
	.align		4
.L_4:
        /*001c*/ 	.word	index@(triton_per_fused_sum_0)
        /*0020*/ 	.word	0x00000000


	//----- nvinfo : EIATTR_MIN_STACK_SIZE
	.align		4
.L_5:
        /*0024*/ 	.byte	0x04, 0x12
        /*0026*/ 	.short	(.L_7 - .L_6)
	.align		4
.L_6:
        /*0028*/ 	.word	index@(triton_per_fused_sum_0)
        /*002c*/ 	.word	0x00000000
.L_7:


//--------------------- .nv.info.triton_per_fused_sum_0 --------------------------
	.section	.nv.info.triton_per_fused_sum_0,"",@"SHT_CUDA_INFO"
	.sectionflags	@""
	.align	4


	//----- nvinfo : EIATTR_CUDA_API_VERSION
	.align		4
        /*0000*/ 	.byte	0x04, 0x37
        /*0002*/ 	.short	(.L_9 - .L_8)
.L_8:
        /*0004*/ 	.word	0x0000007c


	//----- nvinfo : EIATTR_KPARAM_INFO
	.align		4
.L_9:
        /*0008*/ 	.byte	0x04, 0x17
        /*000a*/ 	.short	(.L_11 - .L_10)
.L_10:
        /*000c*/ 	.word	0x00000000
        /*0010*/ 	.short	0x0003
        /*0012*/ 	.short	0x0014
        /*0014*/ 	.byte	0x00, 0xf0, 0x11, 0x00


	//----- nvinfo : EIATTR_KPARAM_INFO
	.align		4
.L_11:
        /*0018*/ 	.byte	0x04, 0x17
        /*001a*/ 	.short	(.L_13 - .L_12)
.L_12:
        /*001c*/ 	.word	0x00000000
        /*0020*/ 	.short	0x0002
        /*0022*/ 	.short	0x0010
        /*0024*/ 	.byte	0x00, 0xf0, 0x11, 0x00


	//----- nvinfo : EIATTR_KPARAM_INFO
	.align		4
.L_13:
        /*0028*/ 	.byte	0x04, 0x17
        /*002a*/ 	.short	(.L_15 - .L_14)
.L_14:
        /*002c*/ 	.word	0x00000000
        /*0030*/ 	.short	0x0001
        /*0032*/ 	.short	0x0008
        /*0034*/ 	.byte	0x00, 0xf4, 0x21, 0x00


	//----- nvinfo : EIATTR_KPARAM_INFO
	.align		4
.L_15:
        /*0038*/ 	.byte	0x04, 0x17
        /*003a*/ 	.short	(.L_17 - .L_16)
.L_16:
        /*003c*/ 	.word	0x00000000
        /*0040*/ 	.short	0x0000
        /*0042*/ 	.short	0x0000
        /*0044*/ 	.byte	0x00, 0xf4, 0x21, 0x00


	//----- nvinfo : EIATTR_SPARSE_MMA_MASK
	.align		4
.L_17:
        /*0048*/ 	.byte	0x03, 0x50
        /*004a*/ 	.short	0x0000


	//----- nvinfo : EIATTR_MAXREG_COUNT
	.align		4
        /*004c*/ 	.byte	0x03, 0x1b
        /*004e*/ 	.short	0x00ff


	//----- nvinfo : EIATTR_COOP_GROUP_MASK_REGIDS
	.align		4
        /*0050*/ 	.byte	0x04, 0x29
        /*0052*/ 	.short	(.L_19 - .L_18)


	//   ....[0]....
.L_18:
        /*0054*/ 	.word	0xffffffff


	//   ....[1]....
        /*0058*/ 	.word	0xffffffff


	//   ....[2]....
        /*005c*/ 	.word	0xffffffff


	//   ....[3]....
        /*0060*/ 	.word	0xffffffff


	//----- nvinfo : EIATTR_COOP_GROUP_INSTR_OFFSETS
	.align		4
.L_19:
        /*0064*/ 	.byte	0x04, 0x28
        /*0066*/ 	.short	(.L_21 - .L_20)


	//   ....[0]....
.L_20:
        /*0068*/ 	.word	0x000000e0


	//   ....[1]....
        /*006c*/ 	.word	0x00000110


	//   ....[2]....
        /*0070*/ 	.word	0x00000130


	//   ....[3]....
        /*0074*/ 	.word	0x00000160


	//----- nvinfo : EIATTR_EXIT_INSTR_OFFSETS
	.align		4
.L_21:
        /*0078*/ 	.byte	0x04, 0x1c
        /*007a*/ 	.short	(.L_23 - .L_22)


	//   ....[0]....
.L_22:
        /*007c*/ 	.word	0x00000190


	//   ....[1]....
        /*0080*/ 	.word	0x000001b0


	//----- nvinfo : EIATTR_REQNTID
	.align		4
.L_23:
        /*0084*/ 	.byte	0x04, 0x10
        /*0086*/ 	.short	(.L_25 - .L_24)
.L_24:
        /*0088*/ 	.word	0x00000040
        /*008c*/ 	.word	0x00000001
        /*0090*/ 	.word	0x00000001


	//----- nvinfo : EIATTR_CBANK_PARAM_SIZE
	.align		4
.L_25:
        /*0094*/ 	.byte	0x03, 0x19
        /*0096*/ 	.short	0x0018


	//----- nvinfo : EIATTR_PARAM_CBANK
	.align		4
        /*0098*/ 	.byte	0x04, 0x0a
        /*009a*/ 	.short	(.L_27 - .L_26)
	.align		4
.L_26:
        /*009c*/ 	.word	index@(.nv.constant0.triton_per_fused_sum_0)
        /*00a0*/ 	.short	0x0210
        /*00a2*/ 	.short	0x0018


	//----- nvinfo : EIATTR_SW_WAR
	.align		4
.L_27:
        /*00a4*/ 	.byte	0x04, 0x36
        /*00a6*/ 	.short	(.L_29 - .L_28)
.L_28:
        /*00a8*/ 	.word	0x00000008
.L_29:


//--------------------- .nv.callgraph             --------------------------
	.section	.nv.callgraph,"",@"SHT_CUDA_CALLGRAPH"
	.align	4
	.sectionentsize	8
	.align		4
        /*0000*/ 	.word	0x00000000
	.align		4
        /*0004*/ 	.word	0xffffffff
	.align		4
        /*0008*/ 	.word	0x00000000
	.align		4
        /*000c*/ 	.word	0xfffffffe
	.align		4
        /*0010*/ 	.word	0x00000000
	.align		4
        /*0014*/ 	.word	0xfffffffd
	.align		4
        /*0018*/ 	.word	0x00000000
	.align		4
        /*001c*/ 	.word	0xfffffffc


//--------------------- .text.triton_per_fused_sum_0 --------------------------
	.section	.text.triton_per_fused_sum_0,"ax",@progbits
	.align	128
        .global         triton_per_fused_sum_0
        .type           triton_per_fused_sum_0,@function
        .size           triton_per_fused_sum_0,(.L_x_1 - triton_per_fused_sum_0)
        .other          triton_per_fused_sum_0,@"STO_CUDA_ENTRY STV_DEFAULT"
triton_per_fused_sum_0:
.text.triton_per_fused_sum_0:
[----:B------:R-:W0:Y:S02]  /*0000*/  LDC R1, c[0x0][0x28] ;  /* 0x00000a00ff017b82 */ /* 0x000e240000000800 */
[----:B------:R-:W1:Y:S01]  /*0010*/  S2R R10, SR_TID.X ;  /* 0x00000000000a7919 */ /* 0x000e620000002100 */
[----:B------:R-:W2:Y:S01]  /*0020*/  LDC.64 R2, c[0x0][0x210] ;  /* 0x00008400ff027b82 */ /* 0x000ea20000000a00 */
[----:B------:R-:W-:Y:S01]  /*0030*/  ULDC.64 UR4, c[0x0][0x208] ;  /* 0x0000820000047ab9 */ /* 0x000fe20000000a00 */
[----:B------:R-:W3:Y:S01]  /*0040*/  S2R R11, SR_CTAID.X ;  /* 0x00000000000b7919 */ /* 0x000ee20000002500 */
[----:B-1----:R-:W-:Y:S02]  /*0050*/  LOP3.LUT R0, R10, 0xf, RZ, 0xc0, !PT ;  /* 0x0000000f0a007812 */ /* 0x002fe400078ec0ff */
[C---:B---3--:R-:W-:Y:S02]  /*0060*/  ISETP.GE.AND P0, PT, R11.reuse, 0x10, PT ;  /* 0x000000100b00780c */ /* 0x048fe40003f06270 */
[----:B------:R-:W-:Y:S01]  /*0070*/  LEA R5, R11, R0, 0x4 ;  /* 0x000000000b057211 */ /* 0x000fe200078e20ff */
[----:B------:R-:W-:-:S04]  /*0080*/  HFMA2.MMA R0, -RZ, RZ, 0, 0 ;  /* 0x00000000ff007435 */ /* 0x000fc800000001ff */
[----:B--2---:R-:W-:-:S06]  /*0090*/  IMAD.WIDE R2, R5, 0x4, R2 ;  /* 0x0000000405027825 */ /* 0x004fcc00078e0202 */
[----:B------:R-:W2:Y:S02]  /*00a0*/  @!P0 LDG.E R0, desc[UR4][R2.64] ;  /* 0x0000000402008981 */ /* 0x000ea4000c1e1900 */
[----:B--2---:R-:W-:-:S04]  /*00b0*/  SEL R0, R0, RZ, !P0 ;  /* 0x000000ff00007207 */ /* 0x004fc80004000000 */
[----:B------:R-:W-:Y:S02]  /*00c0*/  FSEL R0, R0, RZ, !P0 ;  /* 0x000000ff00007208 */ /* 0x000fe40004000000 */
[----:B------:R-:W-:-:S03]  /*00d0*/  LOP3.LUT P0, RZ, R10, 0x3f, RZ, 0xc0, !PT ;  /* 0x0000003f0aff7812 */ /* 0x000fc6000780c0ff */
[----:B------:R-:W1:Y:S01]  /*00e0*/  SHFL.BFLY PT, R5, R0, 0x8, 0x1f ;  /* 0x0d001f0000057f89 */ /* 0x000e6200000e0000 */
[----:B------:R-:W-:Y:S01]  /*00f0*/  ISETP.LT.AND P0, PT, R11, 0x10, !P0 ;  /* 0x000000100b00780c */ /* 0x000fe20004701270 */
[----:B-1----:R-:W-:-:S05]  /*0100*/  FADD R6, R0, R5 ;  /* 0x0000000500067221 */ /* 0x002fca0000000000 */
[----:B------:R-:W1:Y:S02]  /*0110*/  SHFL.BFLY PT, R5, R6, 0x4, 0x1f ;  /* 0x0c801f0006057f89 */ /* 0x000e6400000e0000 */
[----:B-1----:R-:W-:-:S05]  /*0120*/  FADD R7, R6, R5 ;  /* 0x0000000506077221 */ /* 0x002fca0000000000 */
[----:B------:R-:W1:Y:S02]  /*0130*/  SHFL.BFLY PT, R4, R7, 0x2, 0x1f ;  /* 0x0c401f0007047f89 */ /* 0x000e6400000e0000 */
[----:B-1----:R-:W-:Y:S02]  /*0140*/  FADD R8, R7, R4 ;  /* 0x0000000407087221 */ /* 0x002fe40000000000 */
[----:B------:R-:W1:Y:S03]  /*0150*/  LDC.64 R4, c[0x0][0x218] ;  /* 0x00008600ff047b82 */ /* 0x000e660000000a00 */
[----:B------:R-:W2:Y:S01]  /*0160*/  SHFL.BFLY PT, R9, R8, 0x1, 0x1f ;  /* 0x0c201f0008097f89 */ /* 0x000ea200000e0000 */
[----:B-1----:R-:W-:-:S04]  /*0170*/  IMAD.WIDE R2, R11, 0x4, R4 ;  /* 0x000000040b027825 */ /* 0x002fc800078e0204 */
[----:B--2---:R-:W-:Y:S01]  /*0180*/  FADD R9, R8, R9 ;  /* 0x0000000908097221 */ /* 0x004fe20000000000 */
[----:B------:R-:W-:Y:S06]  /*0190*/  @!P0 EXIT ;  /* 0x000000000000894d */ /* 0x000fec0003800000 */
[----:B------:R-:W-:Y:S01]  /*01a0*/  STG.E desc[UR4][R2.64], R9 ;  /* 0x0000000902007986 */ /* 0x000fe2000c101904 */
[----:B------:R-:W-:Y:S05]  /*01b0*/  EXIT ;  /* 0x000000000000794d */ /* 0x000fea0003800000 */
.L_x_0:
[----:B------:R-:W-:-:S00]  /*01c0*/  BRA `(.L_x_0) ;  /* 0xfffffffc00fc7947 */ /* 0x000fc0000383ffff */
[----:B------:R-:W-:-:S00]  /*01d0*/  NOP ;  /* 0x0000000000007918 */ /* 0x000fc00000000000 */
        /* <DEDUP_REMOVED lines=10> */
.L_x_1:


//--------------------- .nv.constant0.triton_per_fused_sum_0 --------------------------
	.section	.nv.constant0.triton_per_fused_sum_0,"a",@progbits
	.sectionflags	@""
	.align	4
.nv.constant0.triton_per_fused_sum_0:
	.zero		552
